//
// Generated by NVIDIA NVVM Compiler
//
// Compiler Build ID: CL-36424714
// Cuda compilation tools, release 13.0, V13.0.88
// Based on NVVM 20.0.0
//

.version 9.0
.target sm_100
.address_size 64

	// .globl	_Z8kernel3DPKfPfS0_ii

.visible .entry _Z8kernel3DPKfPfS0_ii(
	.param .u64 .ptr .align 1 _Z8kernel3DPKfPfS0_ii_param_0,
	.param .u64 .ptr .align 1 _Z8kernel3DPKfPfS0_ii_param_1,
	.param .u64 .ptr .align 1 _Z8kernel3DPKfPfS0_ii_param_2,
	.param .u32 _Z8kernel3DPKfPfS0_ii_param_3,
	.param .u32 _Z8kernel3DPKfPfS0_ii_param_4
)
{
	.reg .pred 	%p<82>;
	.reg .b32 	%r<100>;
	.reg .b32 	%f<103>;
	.reg .b64 	%rd<25>;

	ld.param.u64 	%rd10, [_Z8kernel3DPKfPfS0_ii_param_0];
	ld.param.u64 	%rd9, [_Z8kernel3DPKfPfS0_ii_param_1];
	ld.param.u64 	%rd11, [_Z8kernel3DPKfPfS0_ii_param_2];
	ld.param.u32 	%r46, [_Z8kernel3DPKfPfS0_ii_param_3];
	ld.param.u32 	%r47, [_Z8kernel3DPKfPfS0_ii_param_4];
	cvta.to.global.u64 	%rd1, %rd11;
	cvta.to.global.u64 	%rd2, %rd10;
	mov.u32 	%r48, %ntid.z;
	mov.u32 	%r49, %ctaid.z;
	mov.u32 	%r50, %tid.z;
	mad.lo.s32 	%r1, %r48, %r49, %r50;
	mov.u32 	%r51, %ntid.y;
	mov.u32 	%r52, %ctaid.y;
	mov.u32 	%r53, %tid.y;
	mad.lo.s32 	%r2, %r51, %r52, %r53;
	mov.u32 	%r54, %ntid.x;
	mov.u32 	%r55, %ctaid.x;
	mul.lo.s32 	%r3, %r54, %r55;
	mov.u32 	%r4, %tid.x;
	add.s32 	%r5, %r3, %r4;
	shr.u32 	%r56, %r47, 31;
	add.s32 	%r57, %r47, %r56;
	shr.s32 	%r7, %r57, 1;
	neg.s32 	%r6, %r7;
	setp.lt.s32 	%p3, %r7, %r6;
	mov.f32 	%f101, 0f00000000;
	@%p3 bra 	$L__BB0_46;
	sub.s32 	%r8, %r7, %r6;
	add.s32 	%r58, %r8, 1;
	and.b32  	%r9, %r58, 7;
	add.s32 	%r10, %r9, -1;
	and.b32  	%r11, %r58, 3;
	and.b32  	%r12, %r58, 1;
	add.s32 	%r59, %r4, %r6;
	add.s32 	%r13, %r59, %r3;
	and.b32  	%r60, %r58, -8;
	neg.s32 	%r14, %r60;
	mov.f32 	%f101, 0f00000000;
	mov.u32 	%r90, %r6;
$L__BB0_2:
	add.s32 	%r61, %r90, %r1;
	setp.lt.s32 	%p4, %r61, 0;
	setp.ge.s32 	%p5, %r61, %r46;
	or.pred  	%p1, %p4, %p5;
	mul.lo.s32 	%r16, %r61, %r46;
	add.s32 	%r62, %r90, %r7;
	mad.lo.s32 	%r17, %r62, %r47, %r7;
	mov.u32 	%r91, %r6;
$L__BB0_3:
	mov.u32 	%r18, %r91;
	setp.lt.u32 	%p6, %r8, 7;
	add.s32 	%r63, %r18, %r2;
	setp.lt.s32 	%p7, %r63, 0;
	setp.ge.s32 	%p8, %r63, %r46;
	or.pred  	%p9, %p7, %p8;
	or.pred  	%p2, %p1, %p9;
	add.s32 	%r64, %r63, %r16;
	mul.lo.s32 	%r19, %r64, %r46;
	add.s32 	%r65, %r17, %r18;
	mul.lo.s32 	%r20, %r65, %r47;
	add.s32 	%r21, %r20, %r7;
	mov.u32 	%r98, %r6;
	@%p6 bra 	$L__BB0_23;
	add.s32 	%r96, %r6, 3;
	add.s32 	%r66, %r2, %r16;
	add.s32 	%r67, %r66, %r18;
	mad.lo.s32 	%r94, %r46, %r67, %r13;
	add.s32 	%r68, %r6, %r7;
	add.s32 	%r93, %r68, %r20;
	mov.u32 	%r92, %r14;
	mov.u32 	%r95, %r13;
$L__BB0_5:
	.pragma "nounroll";
	setp.lt.s32 	%p11, %r95, 0;
	setp.ge.s32 	%p12, %r95, %r46;
	or.pred  	%p13, %p11, %p12;
	or.pred  	%p14, %p2, %p13;
	mul.wide.s32 	%rd12, %r94, 4;
	add.s64 	%rd3, %rd2, %rd12;
	mul.wide.s32 	%rd13, %r93, 4;
	add.s64 	%rd4, %rd1, %rd13;
	@%p14 bra 	$L__BB0_7;
	ld.global.f32 	%f44, [%rd3];
	ld.global.f32 	%f45, [%rd4];
	fma.rn.f32 	%f101, %f44, %f45, %f101;
$L__BB0_7:
	add.s32 	%r69, %r95, 1;
	setp.lt.s32 	%p15, %r69, 0;
	setp.ge.s32 	%p16, %r69, %r46;
	or.pred  	%p17, %p15, %p16;
	or.pred  	%p18, %p2, %p17;
	@%p18 bra 	$L__BB0_9;
	ld.global.f32 	%f46, [%rd3+4];
	ld.global.f32 	%f47, [%rd4+4];
	fma.rn.f32 	%f101, %f46, %f47, %f101;
$L__BB0_9:
	add.s32 	%r70, %r95, 2;
	setp.lt.s32 	%p19, %r70, 0;
	setp.ge.s32 	%p20, %r70, %r46;
	or.pred  	%p21, %p19, %p20;
	or.pred  	%p22, %p2, %p21;
	@%p22 bra 	$L__BB0_11;
	ld.global.f32 	%f48, [%rd3+8];
	ld.global.f32 	%f49, [%rd4+8];
	fma.rn.f32 	%f101, %f48, %f49, %f101;
$L__BB0_11:
	add.s32 	%r71, %r95, 3;
	setp.lt.s32 	%p23, %r71, 0;
	setp.ge.s32 	%p24, %r71, %r46;
	or.pred  	%p25, %p23, %p24;
	or.pred  	%p26, %p2, %p25;
	@%p26 bra 	$L__BB0_13;
	ld.global.f32 	%f50, [%rd3+12];
	ld.global.f32 	%f51, [%rd4+12];
	fma.rn.f32 	%f101, %f50, %f51, %f101;
$L__BB0_13:
	add.s32 	%r72, %r95, 4;
	setp.lt.s32 	%p27, %r72, 0;
	setp.ge.s32 	%p28, %r72, %r46;
	or.pred  	%p29, %p27, %p28;
	or.pred  	%p30, %p2, %p29;
	@%p30 bra 	$L__BB0_15;
	ld.global.f32 	%f52, [%rd3+16];
	ld.global.f32 	%f53, [%rd4+16];
	fma.rn.f32 	%f101, %f52, %f53, %f101;
$L__BB0_15:
	add.s32 	%r73, %r95, 5;
	setp.lt.s32 	%p31, %r73, 0;
	setp.ge.s32 	%p32, %r73, %r46;
	or.pred  	%p33, %p31, %p32;
	or.pred  	%p34, %p2, %p33;
	@%p34 bra 	$L__BB0_17;
	ld.global.f32 	%f54, [%rd3+20];
	ld.global.f32 	%f55, [%rd4+20];
	fma.rn.f32 	%f101, %f54, %f55, %f101;
$L__BB0_17:
	add.s32 	%r74, %r95, 6;
	setp.lt.s32 	%p35, %r74, 0;
	setp.ge.s32 	%p36, %r74, %r46;
	or.pred  	%p37, %p35, %p36;
	or.pred  	%p38, %p2, %p37;
	@%p38 bra 	$L__BB0_19;
	ld.global.f32 	%f56, [%rd3+24];
	ld.global.f32 	%f57, [%rd4+24];
	fma.rn.f32 	%f101, %f56, %f57, %f101;
$L__BB0_19:
	add.s32 	%r75, %r95, 7;
	setp.lt.s32 	%p39, %r75, 0;
	setp.ge.s32 	%p40, %r75, %r46;
	or.pred  	%p41, %p39, %p40;
	or.pred  	%p42, %p2, %p41;
	@%p42 bra 	$L__BB0_21;
	ld.global.f32 	%f58, [%rd3+28];
	ld.global.f32 	%f59, [%rd4+28];
	fma.rn.f32 	%f101, %f58, %f59, %f101;
$L__BB0_21:
	add.s32 	%r96, %r96, 8;
	add.s32 	%r95, %r95, 8;
	add.s32 	%r94, %r94, 8;
	add.s32 	%r93, %r93, 8;
	add.s32 	%r92, %r92, 8;
	setp.ne.s32 	%p43, %r92, 0;
	@%p43 bra 	$L__BB0_5;
	add.s32 	%r98, %r96, -3;
$L__BB0_23:
	setp.eq.s32 	%p44, %r9, 0;
	@%p44 bra 	$L__BB0_44;
	setp.lt.u32 	%p45, %r10, 3;
	@%p45 bra 	$L__BB0_34;
	add.s32 	%r37, %r98, %r5;
	setp.lt.s32 	%p46, %r37, 0;
	setp.ge.s32 	%p47, %r37, %r46;
	or.pred  	%p48, %p46, %p47;
	or.pred  	%p50, %p2, %p48;
	add.s32 	%r76, %r37, %r19;
	mul.wide.s32 	%rd14, %r76, 4;
	add.s64 	%rd5, %rd2, %rd14;
	add.s32 	%r77, %r21, %r98;
	mul.wide.s32 	%rd15, %r77, 4;
	add.s64 	%rd6, %rd1, %rd15;
	@%p50 bra 	$L__BB0_27;
	ld.global.f32 	%f61, [%rd5];
	ld.global.f32 	%f62, [%rd6];
	fma.rn.f32 	%f101, %f61, %f62, %f101;
$L__BB0_27:
	add.s32 	%r78, %r37, 1;
	setp.lt.s32 	%p51, %r78, 0;
	setp.ge.s32 	%p52, %r78, %r46;
	or.pred  	%p53, %p51, %p52;
	or.pred  	%p54, %p2, %p53;
	@%p54 bra 	$L__BB0_29;
	ld.global.f32 	%f63, [%rd5+4];
	ld.global.f32 	%f64, [%rd6+4];
	fma.rn.f32 	%f101, %f63, %f64, %f101;
$L__BB0_29:
	add.s32 	%r79, %r37, 2;
	setp.lt.s32 	%p55, %r79, 0;
	setp.ge.s32 	%p56, %r79, %r46;
	or.pred  	%p57, %p55, %p56;
	or.pred  	%p58, %p2, %p57;
	@%p58 bra 	$L__BB0_31;
	ld.global.f32 	%f65, [%rd5+8];
	ld.global.f32 	%f66, [%rd6+8];
	fma.rn.f32 	%f101, %f65, %f66, %f101;
$L__BB0_31:
	add.s32 	%r80, %r37, 3;
	setp.lt.s32 	%p59, %r80, 0;
	setp.ge.s32 	%p60, %r80, %r46;
	or.pred  	%p61, %p59, %p60;
	or.pred  	%p62, %p2, %p61;
	@%p62 bra 	$L__BB0_33;
	ld.global.f32 	%f67, [%rd5+12];
	ld.global.f32 	%f68, [%rd6+12];
	fma.rn.f32 	%f101, %f67, %f68, %f101;
$L__BB0_33:
	add.s32 	%r98, %r98, 4;
$L__BB0_34:
	setp.eq.s32 	%p63, %r11, 0;
	@%p63 bra 	$L__BB0_44;
	setp.eq.s32 	%p64, %r11, 1;
	@%p64 bra 	$L__BB0_41;
	add.s32 	%r40, %r98, %r5;
	setp.lt.s32 	%p65, %r40, 0;
	setp.ge.s32 	%p66, %r40, %r46;
	or.pred  	%p67, %p65, %p66;
	or.pred  	%p69, %p2, %p67;
	add.s32 	%r81, %r40, %r19;
	mul.wide.s32 	%rd16, %r81, 4;
	add.s64 	%rd7, %rd2, %rd16;
	add.s32 	%r82, %r21, %r98;
	mul.wide.s32 	%rd17, %r82, 4;
	add.s64 	%rd8, %rd1, %rd17;
	@%p69 bra 	$L__BB0_38;
	ld.global.f32 	%f70, [%rd7];
	ld.global.f32 	%f71, [%rd8];
	fma.rn.f32 	%f101, %f70, %f71, %f101;
$L__BB0_38:
	add.s32 	%r83, %r40, 1;
	setp.lt.s32 	%p70, %r83, 0;
	setp.ge.s32 	%p71, %r83, %r46;
	or.pred  	%p72, %p70, %p71;
	or.pred  	%p73, %p2, %p72;
	@%p73 bra 	$L__BB0_40;
	ld.global.f32 	%f72, [%rd7+4];
	ld.global.f32 	%f73, [%rd8+4];
	fma.rn.f32 	%f101, %f72, %f73, %f101;
$L__BB0_40:
	add.s32 	%r98, %r98, 2;
$L__BB0_41:
	setp.eq.s32 	%p74, %r12, 0;
	@%p74 bra 	$L__BB0_44;
	add.s32 	%r43, %r98, %r5;
	setp.lt.s32 	%p75, %r43, 0;
	setp.ge.s32 	%p76, %r43, %r46;
	or.pred  	%p77, %p75, %p76;
	or.pred  	%p79, %p2, %p77;
	@%p79 bra 	$L__BB0_44;
	add.s32 	%r84, %r43, %r19;
	mul.wide.s32 	%rd18, %r84, 4;
	add.s64 	%rd19, %rd2, %rd18;
	ld.global.f32 	%f74, [%rd19];
	add.s32 	%r85, %r21, %r98;
	mul.wide.s32 	%rd20, %r85, 4;
	add.s64 	%rd21, %rd1, %rd20;
	ld.global.f32 	%f75, [%rd21];
	fma.rn.f32 	%f101, %f74, %f75, %f101;
$L__BB0_44:
	add.s32 	%r91, %r18, 1;
	setp.ne.s32 	%p80, %r18, %r7;
	@%p80 bra 	$L__BB0_3;
	add.s32 	%r45, %r90, 1;
	setp.ne.s32 	%p81, %r90, %r7;
	mov.u32 	%r90, %r45;
	@%p81 bra 	$L__BB0_2;
$L__BB0_46:
	cvta.to.global.u64 	%rd22, %rd9;
	mul.lo.s32 	%r86, %r47, %r47;
	mul.lo.s32 	%r87, %r86, %r47;
	cvt.rn.f32.s32 	%f76, %r87;
	div.rn.f32 	%f77, %f101, %f76;
	mad.lo.s32 	%r88, %r46, %r1, %r2;
	mad.lo.s32 	%r89, %r88, %r46, %r5;
	mul.wide.s32 	%rd23, %r89, 4;
	add.s64 	%rd24, %rd22, %rd23;
	st.global.f32 	[%rd24], %f77;
	ret;

}


// ===== COMPILED SASS (sm_100) =====

	.target	sm_100

	.elftype	@"ET_EXEC"


//--------------------- .note.nv.tkinfo           --------------------------
	.section	.note.nv.tkinfo,"",@"SHT_NOTE"
	.sectionflags	@"SHF_NOTE_NV_TKINFO"
	.tkinfo
        /*0018*/ 	.word	0x00000002
        /*0030*/ 	.string	""
        /*0030*/ 	.string	"ptxas"
        /*0030*/ 	.string	"Cuda compilation tools, release 13.0, V13.0.88"
        /*0030*/ 	.string	"Build cuda_13.0.r13.0/compiler.36424714_0"
        /*0030*/ 	.string	"-arch sm_100 -m 64 "



//--------------------- .note.nv.cuinfo           --------------------------
	.section	.note.nv.cuinfo,"",@"SHT_NOTE"
	.sectionflags	@"SHF_NOTE_NV_CUINFO"
        /*0018*/ 	.short	0x0002
        /*001a*/ 	.short	0x0064
        /*001c*/ 	.short	0x0082
	.zero		2


//--------------------- .nv.info                  --------------------------
	.section	.nv.info,"",@"SHT_CUDA_INFO"
	.align	4


	//----- nvinfo : EIATTR_REGCOUNT
	.align		4
        /*0000*/ 	.byte	0x04, 0x2f
        /*0002*/ 	.short	(.L_1 - .L_0)
	.align		4
.L_0:
        /*0004*/ 	.word	index@(_Z8kernel3DPKfPfS0_ii)
        /*0008*/ 	.word	0x00000020


	//----- nvinfo : EIATTR_FRAME_SIZE
	.align		4
.L_1:
        /*000c*/ 	.byte	0x04, 0x11
        /*000e*/ 	.short	(.L_3 - .L_2)
	.align		4
.L_2:
        /*0010*/ 	.word	index@($__internal_0_$__cuda_sm3x_div_rn_noftz_f32_slowpath)
        /*0014*/ 	.word	0x00000000


	//----- nvinfo : EIATTR_FRAME_SIZE
	.align		4
.L_3:
        /*0018*/ 	.byte	0x04, 0x11
        /*001a*/ 	.short	(.L_5 - .L_4)
	.align		4
.L_4:
        /*001c*/ 	.word	index@(_Z8kernel3DPKfPfS0_ii)
        /*0020*/ 	.word	0x00000000


	//----- nvinfo : EIATTR_MIN_STACK_SIZE
	.align		4
.L_5:
        /*0024*/ 	.byte	0x04, 0x12
        /*0026*/ 	.short	(.L_7 - .L_6)
	.align		4
.L_6:
        /*0028*/ 	.word	index@(_Z8kernel3DPKfPfS0_ii)
        /*002c*/ 	.word	0x00000000
.L_7:


//--------------------- .nv.compat                --------------------------
	.section	.nv.compat,"",@"SHT_CUDA_COMPAT_INFO"
	.align	4
        /*0000*/ 	.byte	0x02, 0x09, 0x00, 0x00, 0x02, 0x02, 0x01, 0x00, 0x02, 0x05, 0x05, 0x00, 0x03, 0x07, 0x01, 0x01
        /*0010*/ 	.byte	0x02, 0x03, 0x00, 0x00, 0x02, 0x06, 0x01, 0x00, 0x04, 0x0b, 0x08, 0x00, 0x01, 0x00, 0x00, 0x00
        /*0020*/ 	.byte	0x00, 0x00, 0x00, 0x00


//--------------------- .nv.info._Z8kernel3DPKfPfS0_ii --------------------------
	.section	.nv.info._Z8kernel3DPKfPfS0_ii,"",@"SHT_CUDA_INFO"
	.sectionflags	@""
	.align	4


	//----- nvinfo : EIATTR_CUDA_API_VERSION
	.align		4
        /*0000*/ 	.byte	0x04, 0x37
        /*0002*/ 	.short	(.L_9 - .L_8)
.L_8:
        /*0004*/ 	.word	0x00000082


	//----- nvinfo : EIATTR_KPARAM_INFO
	.align		4
.L_9:
        /*0008*/ 	.byte	0x04, 0x17
        /*000a*/ 	.short	(.L_11 - .L_10)
.L_10:
        /*000c*/ 	.word	0x00000000
        /*0010*/ 	.short	0x0004
        /*0012*/ 	.short	0x001c
        /*0014*/ 	.byte	0x00, 0xf0, 0x11, 0x00


	//----- nvinfo : EIATTR_KPARAM_INFO
	.align		4
.L_11:
        /*0018*/ 	.byte	0x04, 0x17
        /*001a*/ 	.short	(.L_13 - .L_12)
.L_12:
        /*001c*/ 	.word	0x00000000
        /*0020*/ 	.short	0x0003
        /*0022*/ 	.short	0x0018
        /*0024*/ 	.byte	0x00, 0xf0, 0x11, 0x00


	//----- nvinfo : EIATTR_KPARAM_INFO
	.align		4
.L_13:
        /*0028*/ 	.byte	0x04, 0x17
        /*002a*/ 	.short	(.L_15 - .L_14)
.L_14:
        /*002c*/ 	.word	0x00000000
        /*0030*/ 	.short	0x0002
        /*0032*/ 	.short	0x0010
        /*0034*/ 	.byte	0x00, 0xf5, 0x21, 0x00


	//----- nvinfo : EIATTR_KPARAM_INFO
	.align		4
.L_15:
        /*0038*/ 	.byte	0x04, 0x17
        /*003a*/ 	.short	(.L_17 - .L_16)
.L_16:
        /*003c*/ 	.word	0x00000000
        /*0040*/ 	.short	0x0001
        /*0042*/ 	.short	0x0008
        /*0044*/ 	.byte	0x00, 0xf5, 0x21, 0x00


	//----- nvinfo : EIATTR_KPARAM_INFO
	.align		4
.L_17:
        /*0048*/ 	.byte	0x04, 0x17
        /*004a*/ 	.short	(.L_19 - .L_18)
.L_18:
        /*004c*/ 	.word	0x00000000
        /*0050*/ 	.short	0x0000
        /*0052*/ 	.short	0x0000
        /*0054*/ 	.byte	0x00, 0xf5, 0x21, 0x00


	//----- nvinfo : EIATTR_SPARSE_MMA_MASK
	.align		4
.L_19:
        /*0058*/ 	.byte	0x03, 0x50
        /*005a*/ 	.short	0x0000


	//----- nvinfo : EIATTR_MAXREG_COUNT
	.align		4
        /*005c*/ 	.byte	0x03, 0x1b
        /*005e*/ 	.short	0x00ff


	//----- nvinfo : EIATTR_MERCURY_ISA_VERSION
	.align		4
        /*0060*/ 	.byte	0x03, 0x5f
        /*0062*/ 	.short	0x0101


	//----- nvinfo : EIATTR_VRC_CTA_INIT_COUNT
	.align		4
        /*0064*/ 	.byte	0x02, 0x4a
	.zero		1
	.zero		1


	//----- nvinfo : EIATTR_EXIT_INSTR_OFFSETS
	.align		4
        /*0068*/ 	.byte	0x04, 0x1c
        /*006a*/ 	.short	(.L_21 - .L_20)


	//   ....[0]....
.L_20:
        /*006c*/ 	.word	0x00000f00


	//----- nvinfo : EIATTR_CRS_STACK_SIZE
	.align		4
.L_21:
        /*0070*/ 	.byte	0x04, 0x1e
        /*0072*/ 	.short	(.L_23 - .L_22)
.L_22:
        /*0074*/ 	.word	0x00000000


	//----- nvinfo : EIATTR_CBANK_PARAM_SIZE
	.align		4
.L_23:
        /*0078*/ 	.byte	0x03, 0x19
        /*007a*/ 	.short	0x0020


	//----- nvinfo : EIATTR_PARAM_CBANK
	.align		4
        /*007c*/ 	.byte	0x04, 0x0a
        /*007e*/ 	.short	(.L_25 - .L_24)
	.align		4
.L_24:
        /*0080*/ 	.word	index@(.nv.constant0._Z8kernel3DPKfPfS0_ii)
        /*0084*/ 	.short	0x0380
        /*0086*/ 	.short	0x0020


	//----- nvinfo : EIATTR_SW_WAR
	.align		4
.L_25:
        /*0088*/ 	.byte	0x04, 0x36
        /*008a*/ 	.short	(.L_27 - .L_26)
.L_26:
        /*008c*/ 	.word	0x00000008
.L_27:


//--------------------- .nv.callgraph             --------------------------
	.section	.nv.callgraph,"",@"SHT_CUDA_CALLGRAPH"
	.align	4
	.sectionentsize	8
	.align		4
        /*0000*/ 	.word	0x00000000
	.align		4
        /*0004*/ 	.word	0xffffffff
	.align		4
        /*0008*/ 	.word	0x00000000
	.align		4
        /*000c*/ 	.word	0xfffffffe
	.align		4
        /*0010*/ 	.word	0x00000000
	.align		4
        /*0014*/ 	.word	0xfffffffd
	.align		4
        /*0018*/ 	.word	0x00000000
	.align		4
        /*001c*/ 	.word	0xfffffffc


//--------------------- .text._Z8kernel3DPKfPfS0_ii --------------------------
	.section	.text._Z8kernel3DPKfPfS0_ii,"ax",@progbits
	.align	128
        .global         _Z8kernel3DPKfPfS0_ii
        .type           _Z8kernel3DPKfPfS0_ii,@function
        .size           _Z8kernel3DPKfPfS0_ii,(.L_x_23 - _Z8kernel3DPKfPfS0_ii)
        .other          _Z8kernel3DPKfPfS0_ii,@"STO_CUDA_ENTRY STV_DEFAULT"
_Z8kernel3DPKfPfS0_ii:
.text._Z8kernel3DPKfPfS0_ii:
[----:B------:R-:W-:Y:S08]  /*0000*/  LDC R1, c[0x0][0x37c] ;  /* 0x0000df00ff017b82 */ /* 0x000ff00000000800 */
[----:B------:R-:W0:Y:S01]  /*0010*/  LDC R0, c[0x0][0x39c] ;  /* 0x0000e700ff007b82 */ /* 0x000e220000000800 */
[----:B------:R-:W1:Y:S01]  /*0020*/  S2R R2, SR_CTAID.Z ;  /* 0x0000000000027919 */ /* 0x000e620000002700 */
[----:B------:R-:W1:Y:S01]  /*0030*/  LDCU UR6, c[0x0][0x368] ;  /* 0x00006d00ff0677ac */ /* 0x000e620008000800 */
[----:B------:R-:W1:Y:S01]  /*0040*/  S2R R3, SR_TID.Z ;  /* 0x0000000000037919 */ /* 0x000e620000002300 */
[----:B------:R-:W2:Y:S04]  /*0050*/  LDCU UR7, c[0x0][0x364] ;  /* 0x00006c80ff0777ac */ /* 0x000ea80008000800 */
[----:B------:R-:W3:Y:S01]  /*0060*/  S2UR UR5, SR_CTAID.X ;  /* 0x00000000000579c3 */ /* 0x000ee20000002500 */
[----:B------:R-:W2:Y:S01]  /*0070*/  S2R R4, SR_CTAID.Y ;  /* 0x0000000000047919 */ /* 0x000ea20000002600 */
[----:B------:R-:W3:Y:S01]  /*0080*/  LDCU UR4, c[0x0][0x360] ;  /* 0x00006c00ff0477ac */ /* 0x000ee20008000800 */
[----:B------:R-:W2:Y:S01]  /*0090*/  S2R R5, SR_TID.Y ;  /* 0x0000000000057919 */ /* 0x000ea20000002200 */
[----:B------:R-:W4:Y:S01]  /*00a0*/  LDCU.64 UR8, c[0x0][0x358] ;  /* 0x00006b00ff0877ac */ /* 0x000f220008000a00 */
[----:B------:R-:W5:Y:S01]  /*00b0*/  S2R R7, SR_TID.X ;  /* 0x0000000000077919 */ /* 0x000f620000002100 */
[----:B0-----:R-:W-:-:S04]  /*00c0*/  LEA.HI R0, R0, R0, RZ, 0x1 ;  /* 0x0000000000007211 */ /* 0x001fc800078f08ff */
[----:B------:R-:W-:Y:S01]  /*00d0*/  SHF.R.S32.HI R0, RZ, 0x1, R0 ;  /* 0x00000001ff007819 */ /* 0x000fe20000011400 */
[----:B---3--:R-:W-:-:S04]  /*00e0*/  UIMAD UR4, UR4, UR5, URZ ;  /* 0x00000005040472a4 */ /* 0x008fc8000f8e02ff */
[----:B------:R-:W-:Y:S02]  /*00f0*/  IMAD.MOV R9, RZ, RZ, -R0 ;  /* 0x000000ffff097224 */ /* 0x000fe400078e0a00 */
[----:B-1----:R-:W-:-:S03]  /*0100*/  IMAD R2, R2, UR6, R3 ;  /* 0x0000000602027c24 */ /* 0x002fc6000f8e0203 */
[----:B------:R-:W-:Y:S01]  /*0110*/  ISETP.GE.AND P0, PT, R0, R9, PT ;  /* 0x000000090000720c */ /* 0x000fe20003f06270 */
[----:B--2---:R-:W-:Y:S02]  /*0120*/  IMAD R3, R4, UR7, R5 ;  /* 0x0000000704037c24 */ /* 0x004fe4000f8e0205 */
[----:B------:R-:W-:Y:S02]  /*0130*/  IMAD.MOV.U32 R4, RZ, RZ, RZ ;  /* 0x000000ffff047224 */ /* 0x000fe400078e00ff */
[----:B-----5:R-:W-:-:S08]  /*0140*/  VIADD R5, R7, UR4 ;  /* 0x0000000407057c36 */ /* 0x020fd00008000000 */
[----:B----4-:R-:W-:Y:S05]  /*0150*/  @!P0 BRA `(.L_x_0) ;  /* 0x0000000c000c8947 */ /* 0x010fea0003800000 */
[--C-:B------:R-:W-:Y:S01]  /*0160*/  IMAD.IADD R6, R0, 0x1, R0.reuse ;  /* 0x0000000100067824 */ /* 0x100fe200078e0200 */
[----:B------:R-:W-:-:S03]  /*0170*/  IADD3 R7, PT, PT, R7, UR4, -R0 ;  /* 0x0000000407077c10 */ /* 0x000fc6000fffe800 */
[----:B------:R-:W-:-:S05]  /*0180*/  VIADD R4, R6, 0x1 ;  /* 0x0000000106047836 */ /* 0x000fca0000000000 */
[----:B------:R-:W-:-:S05]  /*0190*/  LOP3.LUT R4, R4, 0x7, RZ, 0xc0, !PT ;  /* 0x0000000704047812 */ /* 0x000fca00078ec0ff */
[----:B------:R-:W-:-:S05]  /*01a0*/  VIADD R4, R4, 0xffffffff ;  /* 0xffffffff04047836 */ /* 0x000fca0000000000 */
[----:B------:R-:W-:Y:S01]  /*01b0*/  ISETP.GE.U32.AND P4, PT, R4, 0x3, PT ;  /* 0x000000030400780c */ /* 0x000fe20003f86070 */
[----:B------:R-:W-:-:S12]  /*01c0*/  IMAD.MOV.U32 R4, RZ, RZ, RZ ;  /* 0x000000ffff047224 */ /* 0x000fd800078e00ff */
.L_x_8:
[----:B------:R-:W0:Y:S01]  /*01d0*/  LDCU.64 UR4, c[0x0][0x398] ;  /* 0x00007300ff0477ac */ /* 0x000e220008000a00 */
[--C-:B------:R-:W-:Y:S01]  /*01e0*/  IMAD.IADD R8, R2, 0x1, R9.reuse ;  /* 0x0000000102087824 */ /* 0x100fe200078e0209 */
[C---:B------:R-:W-:Y:S01]  /*01f0*/  ISETP.NE.AND P5, PT, R9.reuse, R0, PT ;  /* 0x000000000900720c */ /* 0x040fe20003fa5270 */
[----:B------:R-:W-:Y:S02]  /*0200*/  IMAD.IADD R11, R0, 0x1, R9 ;  /* 0x00000001000b7824 */ /* 0x000fe400078e0209 */
[----:B------:R-:W-:Y:S02]  /*0210*/  IMAD.MOV R10, RZ, RZ, -R0 ;  /* 0x000000ffff0a7224 */ /* 0x000fe400078e0a00 */
[----:B------:R-:W-:Y:S02]  /*0220*/  VIADD R9, R9, 0x1 ;  /* 0x0000000109097836 */ /* 0x000fe40000000000 */
[----:B------:R-:W-:Y:S01]  /*0230*/  IMAD.MOV.U32 R12, RZ, RZ, R10 ;  /* 0x000000ffff0c7224 */ /* 0x000fe200078e000a */
[----:B0-----:R-:W-:Y:S01]  /*0240*/  ISETP.GE.AND P0, PT, R8, UR4, PT ;  /* 0x0000000408007c0c */ /* 0x001fe2000bf06270 */
[----:B------:R-:W-:-:S03]  /*0250*/  IMAD R11, R11, UR5, R0 ;  /* 0x000000050b0b7c24 */ /* 0x000fc6000f8e0200 */
[----:B------:R-:W-:-:S13]  /*0260*/  ISETP.LT.OR P0, PT, R8, RZ, P0 ;  /* 0x000000ff0800720c */ /* 0x000fda0000701670 */
.L_x_7:
[----:B------:R-:W0:Y:S01]  /*0270*/  LDCU.64 UR4, c[0x0][0x398] ;  /* 0x00007300ff0477ac */ /* 0x000e220008000a00 */
[----:B------:R-:W-:Y:S01]  /*0280*/  ISETP.GE.U32.AND P2, PT, R6, 0x7, PT ;  /* 0x000000070600780c */ /* 0x000fe20003f46070 */
[--C-:B------:R-:W-:Y:S02]  /*0290*/  IMAD.IADD R13, R3, 0x1, R12.reuse ;  /* 0x00000001030d7824 */ /* 0x100fe400078e020c */
[----:B------:R-:W-:Y:S02]  /*02a0*/  IMAD.IADD R16, R11, 0x1, R12 ;  /* 0x000000010b107824 */ /* 0x000fe400078e020c */
[----:B------:R-:W-:Y:S01]  /*02b0*/  IMAD.MOV.U32 R18, RZ, RZ, R10 ;  /* 0x000000ffff127224 */ /* 0x000fe200078e000a */
[----:B0-----:R-:W-:Y:S01]  /*02c0*/  ISETP.GE.AND P1, PT, R13, UR4, PT ;  /* 0x000000040d007c0c */ /* 0x001fe2000bf26270 */
[----:B------:R-:W-:-:S03]  /*02d0*/  IMAD R19, R16, UR5, R0 ;  /* 0x0000000510137c24 */ /* 0x000fc6000f8e0200 */
[----:B------:R-:W-:Y:S01]  /*02e0*/  ISETP.LT.OR P1, PT, R13, RZ, P1 ;  /* 0x000000ff0d00720c */ /* 0x000fe20000f21670 */
[----:B------:R-:W-:-:S03]  /*02f0*/  IMAD R13, R8, UR4, R13 ;  /* 0x00000004080d7c24 */ /* 0x000fc6000f8e020d */
[----:B------:R-:W-:Y:S01]  /*0300*/  PLOP3.LUT P1, PT, P0, P1, PT, 0xf8, 0x8f ;  /* 0x00000000008f781c */ /* 0x000fe20000723f70 */
[----:B------:R-:W-:-:S12]  /*0310*/  @!P2 BRA `(.L_x_1) ;  /* 0x00000004003ca947 */ /* 0x000fd80003800000 */
[----:B------:R-:W-:Y:S01]  /*0320*/  VIADD R17, R6, 0x1 ;  /* 0x0000000106117836 */ /* 0x000fe20000000000 */
[----:B------:R-:W-:Y:S01]  /*0330*/  IADD3 R22, PT, PT, -R0, 0x3, RZ ;  /* 0x0000000300167810 */ /* 0x000fe20007ffe1ff */
[----:B------:R-:W-:Y:S01]  /*0340*/  IMAD R15, R8, UR4, R3 ;  /* 0x00000004080f7c24 */ /* 0x000fe2000f8e0203 */
[----:B------:R-:W0:Y:S01]  /*0350*/  LDCU UR6, c[0x0][0x398] ;  /* 0x00007300ff0677ac */ /* 0x000e220008000800 */
[----:B------:R-:W-:Y:S01]  /*0360*/  IMAD.IADD R21, R0, 0x1, -R0 ;  /* 0x0000000100157824 */ /* 0x000fe200078e0a00 */
[----:B------:R-:W-:Y:S01]  /*0370*/  LOP3.LUT R17, R17, 0xfffffff8, RZ, 0xc0, !PT ;  /* 0xfffffff811117812 */ /* 0x000fe200078ec0ff */
[----:B------:R-:W-:Y:S02]  /*0380*/  IMAD.IADD R14, R15, 0x1, R12 ;  /* 0x000000010f0e7824 */ /* 0x000fe400078e020c */
[----:B------:R-:W-:Y:S02]  /*0390*/  IMAD R21, R16, UR5, R21 ;  /* 0x0000000510157c24 */ /* 0x000fe4000f8e0215 */
[----:B------:R-:W-:-:S02]  /*03a0*/  IMAD R23, R14, UR4, R7 ;  /* 0x000000040e177c24 */ /* 0x000fc4000f8e0207 */
[----:B------:R-:W-:Y:S02]  /*03b0*/  IMAD.MOV.U32 R18, RZ, RZ, R7 ;  /* 0x000000ffff127224 */ /* 0x000fe400078e0007 */
[----:B------:R-:W-:-:S07]  /*03c0*/  IMAD.MOV R20, RZ, RZ, -R17 ;  /* 0x000000ffff147224 */ /* 0x000fce00078e0a11 */
.L_x_2:
[----:B------:R-:W1:Y:S01]  /*03d0*/  LDC.64 R16, c[0x0][0x380] ;  /* 0x0000e000ff107b82 */ /* 0x000e620000000a00 */
[----:B0-----:R-:W-:Y:S02]  /*03e0*/  UMOV UR4, UR6 ;  /* 0x0000000600047c82 */ /* 0x001fe40008000000 */
[----:B------:R-:W-:-:S04]  /*03f0*/  ISETP.GE.AND P2, PT, R18, UR4, PT ;  /* 0x0000000412007c0c */ /* 0x000fc8000bf46270 */
[----:B------:R-:W-:Y:S01]  /*0400*/  ISETP.LT.OR P2, PT, R18, RZ, P2 ;  /* 0x000000ff1200720c */ /* 0x000fe20001741670 */
[----:B------:R-:W0:Y:S03]  /*0410*/  LDC.64 R14, c[0x0][0x390] ;  /* 0x0000e400ff0e7b82 */ /* 0x000e260000000a00 */
[----:B------:R-:W-:Y:S01]  /*0420*/  PLOP3.LUT P2, PT, P1, P2, PT, 0xf8, 0x8f ;  /* 0x00000000008f781c */ /* 0x000fe20000f45f70 */
[----:B-1----:R-:W-:-:S12]  /*0430*/  IMAD.WIDE R16, R23, 0x4, R16 ;  /* 0x0000000417107825 */ /* 0x002fd800078e0210 */
[----:B------:R-:W2:Y:S01]  /*0440*/  @!P2 LDG.E R25, desc[UR8][R16.64] ;  /* 0x000000081019a981 */ /* 0x000ea2000c1e1900 */
[----:B0-----:R-:W-:-:S05]  /*0450*/  IMAD.WIDE R14, R21, 0x4, R14 ;  /* 0x00000004150e7825 */ /* 0x001fca00078e020e */
[----:B------:R-:W2:Y:S01]  /*0460*/  @!P2 LDG.E R24, desc[UR8][R14.64] ;  /* 0x000000080e18a981 */ /* 0x000ea2000c1e1900 */
[----:B------:R-:W-:-:S05]  /*0470*/  VIADD R26, R18, 0x1 ;  /* 0x00000001121a7836 */ /* 0x000fca0000000000 */
[----:B------:R-:W-:-:S04]  /*0480*/  ISETP.GE.AND P3, PT, R26, UR4, PT ;  /* 0x000000041a007c0c */ /* 0x000fc8000bf66270 */
[----:B------:R-:W-:-:S04]  /*0490*/  ISETP.LT.OR P3, PT, R26, RZ, P3 ;  /* 0x000000ff1a00720c */ /* 0x000fc80001f61670 */
[----:B------:R-:W-:Y:S02]  /*04a0*/  PLOP3.LUT P3, PT, P1, P3, PT, 0xf8, 0x8f ;  /* 0x00000000008f781c */ /* 0x000fe40000f67f70 */
[----:B------:R-:W-:Y:S01]  /*04b0*/  IADD3 R26, PT, PT, R18, 0x2, RZ ;  /* 0x00000002121a7810 */ /* 0x000fe20007ffe0ff */
[----:B--2---:R-:W-:-:S10]  /*04c0*/  @!P2 FFMA R4, R25, R24, R4 ;  /* 0x000000181904a223 */ /* 0x004fd40000000004 */
[----:B------:R-:W2:Y:S04]  /*04d0*/  @!P3 LDG.E R25, desc[UR8][R16.64+0x4] ;  /* 0x000004081019b981 */ /* 0x000ea8000c1e1900 */
[----:B------:R-:W2:Y:S01]  /*04e0*/  @!P3 LDG.E R24, desc[UR8][R14.64+0x4] ;  /* 0x000004080e18b981 */ /* 0x000ea2000c1e1900 */
[----:B------:R-:W-:-:S04]  /*04f0*/  ISETP.GE.AND P2, PT, R26, UR4, PT ;  /* 0x000000041a007c0c */ /* 0x000fc8000bf46270 */
[----:B------:R-:W-:-:S04]  /*0500*/  ISETP.LT.OR P2, PT, R26, RZ, P2 ;  /* 0x000000ff1a00720c */ /* 0x000fc80001741670 */
[----:B------:R-:W-:-:S13]  /*0510*/  PLOP3.LUT P2, PT, P1, P2, PT, 0xf8, 0x8f ;  /* 0x00000000008f781c */ /* 0x000fda0000f45f70 */
[----:B------:R-:W3:Y:S04]  /*0520*/  @!P2 LDG.E R27, desc[UR8][R16.64+0x8] ;  /* 0x00000808101ba981 */ /* 0x000ee8000c1e1900 */
[----:B------:R-:W3:Y:S01]  /*0530*/  @!P2 LDG.E R26, desc[UR8][R14.64+0x8] ;  /* 0x000008080e1aa981 */ /* 0x000ee2000c1e1900 */
[----:B--2---:R-:W-:Y:S01]  /*0540*/  @!P3 FFMA R4, R25, R24, R4 ;  /* 0x000000181904b223 */ /* 0x004fe20000000004 */
[----:B------:R-:W-:-:S05]  /*0550*/  VIADD R24, R18, 0x3 ;  /* 0x0000000312187836 */ /* 0x000fca0000000000 */
[----:B------:R-:W-:-:S04]  /*0560*/  ISETP.GE.AND P3, PT, R24, UR4, PT ;  /* 0x0000000418007c0c */ /* 0x000fc8000bf66270 */
[----:B------:R-:W-:Y:S01]  /*0570*/  ISETP.LT.OR P3, PT, R24, RZ, P3 ;  /* 0x000000ff1800720c */ /* 0x000fe20001f61670 */
[----:B------:R-:W-:-:S03]  /*0580*/  VIADD R24, R18, 0x4 ;  /* 0x0000000412187836 */ /* 0x000fc60000000000 */
[----:B------:R-:W-:Y:S02]  /*0590*/  PLOP3.LUT P3, PT, P1, P3, PT, 0xf8, 0x8f ;  /* 0x00000000008f781c */ /* 0x000fe40000f67f70 */
[----:B------:R-:W-:-:S04]  /*05a0*/  ISETP.GE.AND P6, PT, R24, UR4, PT ;  /* 0x0000000418007c0c */ /* 0x000fc8000bfc6270 */
[----:B------:R-:W-:-:S04]  /*05b0*/  ISETP.LT.OR P6, PT, R24, RZ, P6 ;  /* 0x000000ff1800720c */ /* 0x000fc800037c1670 */
[----:B------:R-:W-:-:S03]  /*05c0*/  PLOP3.LUT P6, PT, P1, P6, PT, 0xf8, 0x8f ;  /* 0x00000000008f781c */ /* 0x000fc60000fcdf70 */
[----:B------:R-:W2:Y:S04]  /*05d0*/  @!P3 LDG.E R25, desc[UR8][R16.64+0xc] ;  /* 0x00000c081019b981 */ /* 0x000ea8000c1e1900 */
[----:B------:R-:W2:Y:S01]  /*05e0*/  @!P3 LDG.E R24, desc[UR8][R14.64+0xc] ;  /* 0x00000c080e18b981 */ /* 0x000ea2000c1e1900 */
[----:B---3--:R-:W-:-:S05]  /*05f0*/  @!P2 FFMA R4, R27, R26, R4 ;  /* 0x0000001a1b04a223 */ /* 0x008fca0000000004 */
[----:B------:R-:W3:Y:S04]  /*0600*/  @!P6 LDG.E R27, desc[UR8][R16.64+0x10] ;  /* 0x00001008101be981 */ /* 0x000ee8000c1e1900 */
[----:B------:R-:W3:Y:S01]  /*0610*/  @!P6 LDG.E R26, desc[UR8][R14.64+0x10] ;  /* 0x000010080e1ae981 */ /* 0x000ee2000c1e1900 */
[----:B--2---:R-:W-:Y:S01]  /*0620*/  @!P3 FFMA R4, R25, R24, R4 ;  /* 0x000000181904b223 */ /* 0x004fe20000000004 */
[----:B------:R-:W-:-:S05]  /*0630*/  VIADD R24, R18, 0x5 ;  /* 0x0000000512187836 */ /* 0x000fca0000000000 */
[----:B------:R-:W-:Y:S01]  /*0640*/  ISETP.GE.AND P2, PT, R24, UR4, PT ;  /* 0x0000000418007c0c */ /* 0x000fe2000bf46270 */
[----:B---3--:R-:W-:-:S03]  /*0650*/  @!P6 FFMA R4, R27, R26, R4 ;  /* 0x0000001a1b04e223 */ /* 0x008fc60000000004 */
[----:B------:R-:W-:Y:S01]  /*0660*/  ISETP.LT.OR P6, PT, R24, RZ, P2 ;  /* 0x000000ff1800720c */ /* 0x000fe200017c1670 */
[----:B------:R-:W-:-:S05]  /*0670*/  VIADD R24, R18, 0x6 ;  /* 0x0000000612187836 */ /* 0x000fca0000000000 */
[C---:B------:R-:W-:Y:S02]  /*0680*/  ISETP.GE.AND P2, PT, R24.reuse, UR4, PT ;  /* 0x0000000418007c0c */ /* 0x040fe4000bf46270 */
[----:B------:R-:W-:Y:S02]  /*0690*/  PLOP3.LUT P6, PT, P1, P6, PT, 0xf8, 0x8f ;  /* 0x00000000008f781c */ /* 0x000fe40000fcdf70 */
[----:B------:R-:W-:Y:S01]  /*06a0*/  ISETP.LT.OR P2, PT, R24, RZ, P2 ;  /* 0x000000ff1800720c */ /* 0x000fe20001741670 */
[----:B------:R-:W-:-:S03]  /*06b0*/  VIADD R25, R18, 0x7 ;  /* 0x0000000712197836 */ /* 0x000fc60000000000 */
[----:B------:R-:W-:Y:S02]  /*06c0*/  PLOP3.LUT P2, PT, P1, P2, PT, 0xf8, 0x8f ;  /* 0x00000000008f781c */ /* 0x000fe40000f45f70 */
[----:B------:R-:W-:-:S04]  /*06d0*/  ISETP.GE.AND P3, PT, R25, UR4, PT ;  /* 0x0000000419007c0c */ /* 0x000fc8000bf66270 */
[----:B------:R-:W-:Y:S01]  /*06e0*/  ISETP.LT.OR P3, PT, R25, RZ, P3 ;  /* 0x000000ff1900720c */ /* 0x000fe20001f61670 */
[----:B------:R-:W2:Y:S04]  /*06f0*/  @!P6 LDG.E R24, desc[UR8][R14.64+0x14] ;  /* 0x000014080e18e981 */ /* 0x000ea8000c1e1900 */
[----:B------:R-:W2:Y:S01]  /*0700*/  @!P6 LDG.E R25, desc[UR8][R16.64+0x14] ;  /* 0x000014081019e981 */ /* 0x000ea2000c1e1900 */
[----:B------:R-:W-:-:S03]  /*0710*/  PLOP3.LUT P3, PT, P1, P3, PT, 0xf8, 0x8f ;  /* 0x00000000008f781c */ /* 0x000fc60000f67f70 */
[----:B------:R-:W3:Y:S04]  /*0720*/  @!P2 LDG.E R27, desc[UR8][R16.64+0x18] ;  /* 0x00001808101ba981 */ /* 0x000ee8000c1e1900 */
[----:B------:R-:W3:Y:S06]  /*0730*/  @!P2 LDG.E R26, desc[UR8][R14.64+0x18] ;  /* 0x000018080e1aa981 */ /* 0x000eec000c1e1900 */
[----:B------:R-:W4:Y:S04]  /*0740*/  @!P3 LDG.E R29, desc[UR8][R16.64+0x1c] ;  /* 0x00001c08101db981 */ /* 0x000f28000c1e1900 */
[----:B------:R-:W4:Y:S01]  /*0750*/  @!P3 LDG.E R28, desc[UR8][R14.64+0x1c] ;  /* 0x00001c080e1cb981 */ /* 0x000f22000c1e1900 */
[----:B------:R-:W-:-:S02]  /*0760*/  VIADD R20, R20, 0x8 ;  /* 0x0000000814147836 */ /* 0x000fc40000000000 */
[----:B------:R-:W-:Y:S02]  /*0770*/  VIADD R22, R22, 0x8 ;  /* 0x0000000816167836 */ /* 0x000fe40000000000 */
[----:B------:R-:W-:Y:S02]  /*0780*/  VIADD R23, R23, 0x8 ;  /* 0x0000000817177836 */ /* 0x000fe40000000000 */
[----:B------:R-:W-:Y:S02]  /*0790*/  VIADD R21, R21, 0x8 ;  /* 0x0000000815157836 */ /* 0x000fe40000000000 */
[----:B------:R-:W-:Y:S02]  /*07a0*/  VIADD R18, R18, 0x8 ;  /* 0x0000000812127836 */ /* 0x000fe40000000000 */
[----:B--2---:R-:W-:-:S04]  /*07b0*/  @!P6 FFMA R4, R25, R24, R4 ;  /* 0x000000181904e223 */ /* 0x004fc80000000004 */
[----:B---3--:R-:W-:Y:S01]  /*07c0*/  @!P2 FFMA R4, R27, R26, R4 ;  /* 0x0000001a1b04a223 */ /* 0x008fe20000000004 */
[----:B------:R-:W-:-:S03]  /*07d0*/  ISETP.NE.AND P2, PT, R20, RZ, PT ;  /* 0x000000ff1400720c */ /* 0x000fc60003f45270 */
[----:B----4-:R-:W-:-:S10]  /*07e0*/  @!P3 FFMA R4, R29, R28, R4 ;  /* 0x0000001c1d04b223 */ /* 0x010fd40000000004 */
[----:B------:R-:W-:Y:S05]  /*07f0*/  @P2 BRA `(.L_x_2) ;  /* 0xfffffff800f42947 */ /* 0x000fea000383ffff */
[----:B------:R-:W-:-:S07]  /*0800*/  VIADD R18, R22, 0xfffffffd ;  /* 0xfffffffd16127836 */ /* 0x000fce0000000000 */
.L_x_1:
[----:B------:R-:W-:-:S05]  /*0810*/  VIADD R24, R6, 0x1 ;  /* 0x0000000106187836 */ /* 0x000fca0000000000 */
[----:B------:R-:W-:-:S04]  /*0820*/  LOP3.LUT R14, R24, 0x7, RZ, 0xc0, !PT ;  /* 0x00000007180e7812 */ /* 0x000fc800078ec0ff */
[----:B------:R-:W-:-:S13]  /*0830*/  ISETP.NE.AND P2, PT, R14, RZ, PT ;  /* 0x000000ff0e00720c */ /* 0x000fda0003f45270 */
[----:B------:R-:W-:Y:S05]  /*0840*/  @!P2 BRA `(.L_x_3) ;  /* 0x000000040040a947 */ /* 0x000fea0003800000 */
[----:B------:R-:W-:Y:S05]  /*0850*/  @!P4 BRA `(.L_x_4) ;  /* 0x00000000008cc947 */ /* 0x000fea0003800000 */
[----:B------:R-:W0:Y:S01]  /*0860*/  LDC.64 R16, c[0x0][0x380] ;  /* 0x0000e000ff107b82 */ /* 0x000e220000000a00 */
[--C-:B------:R-:W-:Y:S02]  /*0870*/  IMAD.IADD R20, R5, 0x1, R18.reuse ;  /* 0x0000000105147824 */ /* 0x100fe400078e0212 */
[----:B------:R-:W-:Y:S02]  /*0880*/  IMAD.IADD R23, R19, 0x1, R18 ;  /* 0x0000000113177824 */ /* 0x000fe400078e0212 */
[----:B------:R-:W-:Y:S01]  /*0890*/  IMAD R21, R13, UR4, R20 ;  /* 0x000000040d157c24 */ /* 0x000fe2000f8e0214 */
[C---:B------:R-:W-:Y:S02]  /*08a0*/  ISETP.GE.AND P2, PT, R20.reuse, UR4, PT ;  /* 0x0000000414007c0c */ /* 0x040fe4000bf46270 */
[----:B------:R-:W1:Y:S02]  /*08b0*/  LDC.64 R14, c[0x0][0x390] ;  /* 0x0000e400ff0e7b82 */ /* 0x000e640000000a00 */
[----:B------:R-:W-:-:S04]  /*08c0*/  ISETP.LT.OR P2, PT, R20, RZ, P2 ;  /* 0x000000ff1400720c */ /* 0x000fc80001741670 */
[----:B------:R-:W-:Y:S01]  /*08d0*/  PLOP3.LUT P3, PT, P1, P2, PT, 0xf8, 0x8f ;  /* 0x00000000008f781c */ /* 0x000fe20000f65f70 */
[----:B0-----:R-:W-:-:S12]  /*08e0*/  IMAD.WIDE R16, R21, 0x4, R16 ;  /* 0x0000000415107825 */ /* 0x001fd800078e0210 */
[----:B------:R-:W2:Y:S01]  /*08f0*/  @!P3 LDG.E R21, desc[UR8][R16.64] ;  /* 0x000000081015b981 */ /* 0x000ea2000c1e1900 */
[----:B-1----:R-:W-:-:S05]  /*0900*/  IMAD.WIDE R14, R23, 0x4, R14 ;  /* 0x00000004170e7825 */ /* 0x002fca00078e020e */
[----:B------:R-:W2:Y:S01]  /*0910*/  @!P3 LDG.E R22, desc[UR8][R14.64] ;  /* 0x000000080e16b981 */ /* 0x000ea2000c1e1900 */
[C---:B------:R-:W-:Y:S01]  /*0920*/  IADD3 R23, PT, PT, R20.reuse, 0x1, RZ ;  /* 0x0000000114177810 */ /* 0x040fe20007ffe0ff */
[----:B------:R-:W-:-:S03]  /*0930*/  VIADD R25, R20, 0x2 ;  /* 0x0000000214197836 */ /* 0x000fc60000000000 */
[----:B------:R-:W-:Y:S01]  /*0940*/  ISETP.GE.AND P6, PT, R23, UR4, PT ;  /* 0x0000000417007c0c */ /* 0x000fe2000bfc6270 */
[----:B------:R-:W-:Y:S01]  /*0950*/  VIADD R20, R20, 0x3 ;  /* 0x0000000314147836 */ /* 0x000fe20000000000 */
[----:B------:R-:W-:Y:S02]  /*0960*/  ISETP.GE.AND P2, PT, R25, UR4, PT ;  /* 0x0000000419007c0c */ /* 0x000fe4000bf46270 */
[----:B------:R-:W-:Y:S02]  /*0970*/  ISETP.LT.OR P6, PT, R23, RZ, P6 ;  /* 0x000000ff1700720c */ /* 0x000fe400037c1670 */
[----:B------:R-:W-:Y:S02]  /*0980*/  ISETP.LT.OR P2, PT, R25, RZ, P2 ;  /* 0x000000ff1900720c */ /* 0x000fe40001741670 */
[----:B------:R-:W-:Y:S02]  /*0990*/  PLOP3.LUT P6, PT, P1, P6, PT, 0xf8, 0x8f ;  /* 0x00000000008f781c */ /* 0x000fe40000fcdf70 */
[----:B------:R-:W-:-:S13]  /*09a0*/  PLOP3.LUT P2, PT, P1, P2, PT, 0xf8, 0x8f ;  /* 0x00000000008f781c */ /* 0x000fda0000f45f70 */
[----:B------:R-:W3:Y:S01]  /*09b0*/  @!P2 LDG.E R23, desc[UR8][R16.64+0x8] ;  /* 0x000008081017a981 */ /* 0x000ee2000c1e1900 */
[----:B--2---:R-:W-:Y:S01]  /*09c0*/  @!P3 FFMA R4, R21, R22, R4 ;  /* 0x000000161504b223 */ /* 0x004fe20000000004 */
[C---:B------:R-:W-:Y:S02]  /*09d0*/  ISETP.GE.AND P3, PT, R20.reuse, UR4, PT ;  /* 0x0000000414007c0c */ /* 0x040fe4000bf66270 */
[----:B------:R-:W2:Y:S02]  /*09e0*/  @!P6 LDG.E R21, desc[UR8][R16.64+0x4] ;  /* 0x000004081015e981 */ /* 0x000ea4000c1e1900 */
[----:B------:R-:W-:Y:S02]  /*09f0*/  ISETP.LT.OR P3, PT, R20, RZ, P3 ;  /* 0x000000ff1400720c */ /* 0x000fe40001f61670 */
[----:B------:R-:W3:Y:S02]  /*0a00*/  @!P2 LDG.E R22, desc[UR8][R14.64+0x8] ;  /* 0x000008080e16a981 */ /* 0x000ee4000c1e1900 */
[----:B------:R-:W-:-:S02]  /*0a10*/  PLOP3.LUT P3, PT, P1, P3, PT, 0xf8, 0x8f ;  /* 0x00000000008f781c */ /* 0x000fc40000f67f70 */
[----:B------:R-:W2:Y:S11]  /*0a20*/  @!P6 LDG.E R20, desc[UR8][R14.64+0x4] ;  /* 0x000004080e14e981 */ /* 0x000eb6000c1e1900 */
[----:B------:R-:W4:Y:S04]  /*0a30*/  @!P3 LDG.E R25, desc[UR8][R16.64+0xc] ;  /* 0x00000c081019b981 */ /* 0x000f28000c1e1900 */
[----:B------:R-:W4:Y:S01]  /*0a40*/  @!P3 LDG.E R26, desc[UR8][R14.64+0xc] ;  /* 0x00000c080e1ab981 */ /* 0x000f22000c1e1900 */
[----:B------:R-:W-:-:S02]  /*0a50*/  VIADD R18, R18, 0x4 ;  /* 0x0000000412127836 */ /* 0x000fc40000000000 */
[----:B--2---:R-:W-:-:S04]  /*0a60*/  @!P6 FFMA R4, R21, R20, R4 ;  /* 0x000000141504e223 */ /* 0x004fc80000000004 */
[----:B---3--:R-:W-:-:S04]  /*0a70*/  @!P2 FFMA R4, R23, R22, R4 ;  /* 0x000000161704a223 */ /* 0x008fc80000000004 */
[----:B----4-:R-:W-:-:S07]  /*0a80*/  @!P3 FFMA R4, R25, R26, R4 ;  /* 0x0000001a1904b223 */ /* 0x010fce0000000004 */
.L_x_4:
[----:B------:R-:W-:-:S04]  /*0a90*/  LOP3.LUT R14, R24, 0x3, RZ, 0xc0, !PT ;  /* 0x00000003180e7812 */ /* 0x000fc800078ec0ff */
[----:B------:R-:W-:-:S13]  /*0aa0*/  ISETP.NE.AND P2, PT, R14, RZ, PT ;  /* 0x000000ff0e00720c */ /* 0x000fda0003f45270 */
[----:B------:R-:W-:Y:S05]  /*0ab0*/  @!P2 BRA `(.L_x_3) ;  /* 0x0000000000a4a947 */ /* 0x000fea0003800000 */
[----:B------:R-:W-:Y:S02]  /*0ac0*/  ISETP.NE.AND P2, PT, R14, 0x1, PT ;  /* 0x000000010e00780c */ /* 0x000fe40003f45270 */
[----:B------:R-:W-:-:S11]  /*0ad0*/  LOP3.LUT P6, RZ, R24, 0x1, RZ, 0xc0, !PT ;  /* 0x0000000118ff7812 */ /* 0x000fd600078cc0ff */
[----:B------:R-:W-:Y:S05]  /*0ae0*/  @!P2 BRA `(.L_x_5) ;  /* 0x000000000054a947 */ /* 0x000fea0003800000 */
[----:B------:R-:W0:Y:S01]  /*0af0*/  LDC.64 R16, c[0x0][0x380] ;  /* 0x0000e000ff107b82 */ /* 0x000e220000000a00 */
[--C-:B------:R-:W-:Y:S02]  /*0b00*/  IMAD.IADD R20, R5, 0x1, R18.reuse ;  /* 0x0000000105147824 */ /* 0x100fe400078e0212 */
[----:B------:R-:W-:Y:S02]  /*0b10*/  IMAD.IADD R23, R19, 0x1, R18 ;  /* 0x0000000113177824 */ /* 0x000fe400078e0212 */
[C---:B------:R-:W-:Y:S01]  /*0b20*/  VIADD R21, R20.reuse, 0x1 ;  /* 0x0000000114157836 */ /* 0x040fe20000000000 */
[----:B------:R-:W-:Y:S02]  /*0b30*/  ISETP.GE.AND P2, PT, R20, UR4, PT ;  /* 0x0000000414007c0c */ /* 0x000fe4000bf46270 */
[----:B------:R-:W1:Y:S02]  /*0b40*/  LDC.64 R14, c[0x0][0x390] ;  /* 0x0000e400ff0e7b82 */ /* 0x000e640000000a00 */
[----:B------:R-:W-:-:S02]  /*0b50*/  ISETP.GE.AND P3, PT, R21, UR4, PT ;  /* 0x0000000415007c0c */ /* 0x000fc4000bf66270 */
[----:B------:R-:W-:Y:S02]  /*0b60*/  ISETP.LT.OR P2, PT, R20, RZ, P2 ;  /* 0x000000ff1400720c */ /* 0x000fe40001741670 */
[----:B------:R-:W-:Y:S01]  /*0b70*/  ISETP.LT.OR P3, PT, R21, RZ, P3 ;  /* 0x000000ff1500720c */ /* 0x000fe20001f61670 */
[----:B------:R-:W-:Y:S01]  /*0b80*/  IMAD R21, R13, UR4, R20 ;  /* 0x000000040d157c24 */ /* 0x000fe2000f8e0214 */
[----:B------:R-:W-:Y:S02]  /*0b90*/  PLOP3.LUT P2, PT, P1, P2, PT, 0xf8, 0x8f ;  /* 0x00000000008f781c */ /* 0x000fe40000f45f70 */
[----:B------:R-:W-:Y:S01]  /*0ba0*/  PLOP3.LUT P3, PT, P1, P3, PT, 0xf8, 0x8f ;  /* 0x00000000008f781c */ /* 0x000fe20000f67f70 */
[----:B0-----:R-:W-:-:S10]  /*0bb0*/  IMAD.WIDE R16, R21, 0x4, R16 ;  /* 0x0000000415107825 */ /* 0x001fd400078e0210 */
[----:B------:R-:W2:Y:S01]  /*0bc0*/  @!P2 LDG.E R21, desc[UR8][R16.64] ;  /* 0x000000081015a981 */ /* 0x000ea2000c1e1900 */
[----:B-1----:R-:W-:-:S03]  /*0bd0*/  IMAD.WIDE R14, R23, 0x4, R14 ;  /* 0x00000004170e7825 */ /* 0x002fc600078e020e */
[----:B------:R-:W3:Y:S04]  /*0be0*/  @!P3 LDG.E R23, desc[UR8][R16.64+0x4] ;  /* 0x000004081017b981 */ /* 0x000ee8000c1e1900 */
[----:B------:R-:W2:Y:S04]  /*0bf0*/  @!P2 LDG.E R20, desc[UR8][R14.64] ;  /* 0x000000080e14a981 */ /* 0x000ea8000c1e1900 */
[----:B------:R-:W3:Y:S01]  /*0c00*/  @!P3 LDG.E R22, desc[UR8][R14.64+0x4] ;  /* 0x000004080e16b981 */ /* 0x000ee2000c1e1900 */
[----:B------:R-:W-:Y:S02]  /*0c10*/  VIADD R18, R18, 0x2 ;  /* 0x0000000212127836 */ /* 0x000fe40000000000 */
[----:B--2---:R-:W-:-:S04]  /*0c20*/  @!P2 FFMA R4, R21, R20, R4 ;  /* 0x000000141504a223 */ /* 0x004fc80000000004 */
[----:B---3--:R-:W-:-:S07]  /*0c30*/  @!P3 FFMA R4, R23, R22, R4 ;  /* 0x000000161704b223 */ /* 0x008fce0000000004 */
.L_x_5:
[----:B------:R-:W-:Y:S05]  /*0c40*/  @!P6 BRA `(.L_x_3) ;  /* 0x000000000040e947 */ /* 0x000fea0003800000 */
[----:B------:R-:W-:Y:S01]  /*0c50*/  IMAD.IADD R20, R5, 0x1, R18 ;  /* 0x0000000105147824 */ /* 0x000fe200078e0212 */
[----:B------:R-:W-:Y:S04]  /*0c60*/  BSSY.RECONVERGENT B0, `(.L_x_3) ;  /* 0x000000e000007945 */ /* 0x000fe80003800200 */
[----:B------:R-:W-:-:S04]  /*0c70*/  ISETP.GE.AND P2, PT, R20, UR4, PT ;  /* 0x0000000414007c0c */ /* 0x000fc8000bf46270 */
[----:B------:R-:W-:-:S04]  /*0c80*/  ISETP.LT.OR P2, PT, R20, RZ, P2 ;  /* 0x000000ff1400720c */ /* 0x000fc80001741670 */
[----:B------:R-:W-:-:S13]  /*0c90*/  PLOP3.LUT P2, PT, P1, P2, PT, 0xf8, 0x8f ;  /* 0x00000000008f781c */ /* 0x000fda0000f45f70 */
[----:B------:R-:W-:Y:S05]  /*0ca0*/  @P2 BRA `(.L_x_6) ;  /* 0x0000000000242947 */ /* 0x000fea0003800000 */
[----:B------:R-:W0:Y:S01]  /*0cb0*/  LDC.64 R14, c[0x0][0x380] ;  /* 0x0000e000ff0e7b82 */ /* 0x000e220000000a00 */
[----:B------:R-:W-:Y:S02]  /*0cc0*/  IMAD R13, R13, UR4, R20 ;  /* 0x000000040d0d7c24 */ /* 0x000fe4000f8e0214 */
[----:B------:R-:W-:-:S05]  /*0cd0*/  IMAD.IADD R19, R19, 0x1, R18 ;  /* 0x0000000113137824 */ /* 0x000fca00078e0212 */
[----:B------:R-:W1:Y:S01]  /*0ce0*/  LDC.64 R16, c[0x0][0x390] ;  /* 0x0000e400ff107b82 */ /* 0x000e620000000a00 */
[----:B0-----:R-:W-:-:S06]  /*0cf0*/  IMAD.WIDE R14, R13, 0x4, R14 ;  /* 0x000000040d0e7825 */ /* 0x001fcc00078e020e */
[----:B------:R-:W2:Y:S01]  /*0d00*/  LDG.E R15, desc[UR8][R14.64] ;  /* 0x000000080e0f7981 */ /* 0x000ea2000c1e1900 */
[----:B-1----:R-:W-:-:S06]  /*0d10*/  IMAD.WIDE R16, R19, 0x4, R16 ;  /* 0x0000000413107825 */ /* 0x002fcc00078e0210 */
[----:B------:R-:W2:Y:S02]  /*0d20*/  LDG.E R16, desc[UR8][R16.64] ;  /* 0x0000000810107981 */ /* 0x000ea4000c1e1900 */
[----:B--2---:R-:W-:-:S07]  /*0d30*/  FFMA R4, R15, R16, R4 ;  /* 0x000000100f047223 */ /* 0x004fce0000000004 */
.L_x_6:
[----:B------:R-:W-:Y:S05]  /*0d40*/  BSYNC.RECONVERGENT B0 ;  /* 0x0000000000007941 */ /* 0x000fea0003800200 */
.L_x_3:
[C---:B------:R-:W-:Y:S01]  /*0d50*/  ISETP.NE.AND P1, PT, R12.reuse, R0, PT ;  /* 0x000000000c00720c */ /* 0x040fe20003f25270 */
[----:B------:R-:W-:-:S12]  /*0d60*/  VIADD R12, R12, 0x1 ;  /* 0x000000010c0c7836 */ /* 0x000fd80000000000 */
[----:B------:R-:W-:Y:S05]  /*0d70*/  @P1 BRA `(.L_x_7) ;  /* 0xfffffff4003c1947 */ /* 0x000fea000383ffff */
[----:B------:R-:W-:Y:S05]  /*0d80*/  @P5 BRA `(.L_x_8) ;  /* 0xfffffff400105947 */ /* 0x000fea000383ffff */
.L_x_0:
[----:B------:R-:W0:Y:S01]  /*0d90*/  LDCU UR5, c[0x0][0x39c] ;  /* 0x00007380ff0577ac */ /* 0x000e220008000800 */
[----:B------:R-:W-:Y:S01]  /*0da0*/  BSSY.RECONVERGENT B0, `(.L_x_9) ;  /* 0x000000f000007945 */ /* 0x000fe20003800200 */
[----:B0-----:R-:W-:-:S04]  /*0db0*/  UIMAD UR4, UR5, UR5, URZ ;  /* 0x00000005050472a4 */ /* 0x001fc8000f8e02ff */
[----:B------:R-:W-:-:S06]  /*0dc0*/  UIMAD UR4, UR4, UR5, URZ ;  /* 0x00000005040472a4 */ /* 0x000fcc000f8e02ff */
[----:B------:R-:W-:-:S04]  /*0dd0*/  I2FP.F32.S32 R0, UR4 ;  /* 0x0000000400007c45 */ /* 0x000fc80008201400 */
[----:B------:R-:W0:Y:S08]  /*0de0*/  MUFU.RCP R7, R0 ;  /* 0x0000000000077308 */ /* 0x000e300000001000 */
[----:B------:R-:W1:Y:S01]  /*0df0*/  FCHK P0, R4, R0 ;  /* 0x0000000004007302 */ /* 0x000e620000000000 */
[----:B0-----:R-:W-:-:S04]  /*0e00*/  FFMA R6, -R0, R7, 1 ;  /* 0x3f80000000067423 */ /* 0x001fc80000000107 */
[----:B------:R-:W-:-:S04]  /*0e10*/  FFMA R7, R7, R6, R7 ;  /* 0x0000000607077223 */ /* 0x000fc80000000007 */
[----:B------:R-:W-:-:S04]  /*0e20*/  FFMA R9, R7, R4, RZ ;  /* 0x0000000407097223 */ /* 0x000fc800000000ff */
[----:B------:R-:W-:-:S04]  /*0e30*/  FFMA R6, -R0, R9, R4 ;  /* 0x0000000900067223 */ /* 0x000fc80000000104 */
[----:B------:R-:W-:Y:S01]  /*0e40*/  FFMA R9, R7, R6, R9 ;  /* 0x0000000607097223 */ /* 0x000fe20000000009 */
[----:B-1----:R-:W-:Y:S06]  /*0e50*/  @!P0 BRA `(.L_x_10) ;  /* 0x00000000000c8947 */ /* 0x002fec0003800000 */
[----:B------:R-:W-:-:S07]  /*0e60*/  MOV R6, 0xe80 ;  /* 0x00000e8000067802 */ /* 0x000fce0000000f00 */
[----:B------:R-:W-:Y:S05]  /*0e70*/  CALL.REL.NOINC `($__internal_0_$__cuda_sm3x_div_rn_noftz_f32_slowpath) ;  /* 0x0000000000247944 */ /* 0x000fea0003c00000 */
[----:B------:R-:W-:-:S07]  /*0e80*/  IMAD.MOV.U32 R9, RZ, RZ, R0 ;  /* 0x000000ffff097224 */ /* 0x000fce00078e0000 */
.L_x_10:
[----:B------:R-:W-:Y:S05]  /*0e90*/  BSYNC.RECONVERGENT B0 ;  /* 0x0000000000007941 */ /* 0x000fea0003800200 */
.L_x_9:
[----:B------:R-:W0:Y:S01]  /*0ea0*/  LDCU UR4, c[0x0][0x398] ;  /* 0x00007300ff0477ac */ /* 0x000e220008000800 */
[----:B------:R-:W1:Y:S01]  /*0eb0*/  LDC.64 R6, c[0x0][0x388] ;  /* 0x0000e200ff067b82 */ /* 0x000e620000000a00 */
[----:B0-----:R-:W-:-:S04]  /*0ec0*/  IMAD R2, R2, UR4, R3 ;  /* 0x0000000402027c24 */ /* 0x001fc8000f8e0203 */
[----:B------:R-:W-:-:S04]  /*0ed0*/  IMAD R3, R2, UR4, R5 ;  /* 0x0000000402037c24 */ /* 0x000fc8000f8e0205 */
[----:B-1----:R-:W-:-:S05]  /*0ee0*/  IMAD.WIDE R2, R3, 0x4, R6 ;  /* 0x0000000403027825 */ /* 0x002fca00078e0206 */
[----:B------:R-:W-:Y:S01]  /*0ef0*/  STG.E desc[UR8][R2.64], R9 ;  /* 0x0000000902007986 */ /* 0x000fe2000c101908 */
[----:B------:R-:W-:Y:S05]  /*0f00*/  EXIT ;  /* 0x000000000000794d */ /* 0x000fea0003800000 */
        .weak           $__internal_0_$__cuda_sm3x_div_rn_noftz_f32_slowpath
        .type           $__internal_0_$__cuda_sm3x_div_rn_noftz_f32_slowpath,@function
        .size           $__internal_0_$__cuda_sm3x_div_rn_noftz_f32_slowpath,(.L_x_23 - $__internal_0_$__cuda_sm3x_div_rn_noftz_f32_slowpath)
$__internal_0_$__cuda_sm3x_div_rn_noftz_f32_slowpath:
[----:B------:R-:W-:Y:S01]  /*0f10*/  SHF.R.U32.HI R8, RZ, 0x17, R0 ;  /* 0x00000017ff087819 */ /* 0x000fe20000011600 */
[----:B------:R-:W-:Y:S01]  /*0f20*/  BSSY.RECONVERGENT B1, `(.L_x_11) ;  /* 0x0000063000017945 */ /* 0x000fe20003800200 */
[----:B------:R-:W-:Y:S02]  /*0f30*/  SHF.R.U32.HI R7, RZ, 0x17, R4 ;  /* 0x00000017ff077819 */ /* 0x000fe40000011604 */
[----:B------:R-:W-:Y:S02]  /*0f40*/  LOP3.LUT R8, R8, 0xff, RZ, 0xc0, !PT ;  /* 0x000000ff08087812 */ /* 0x000fe400078ec0ff */
[----:B------:R-:W-:Y:S01]  /*0f50*/  LOP3.LUT R12, R7, 0xff, RZ, 0xc0, !PT ;  /* 0x000000ff070c7812 */ /* 0x000fe200078ec0ff */
[----:B------:R-:W-:Y:S02]  /*0f60*/  IMAD.MOV.U32 R7, RZ, RZ, R0 ;  /* 0x000000ffff077224 */ /* 0x000fe400078e0000 */
[----:B------:R-:W-:Y:S02]  /*0f70*/  VIADD R10, R8, 0xffffffff ;  /* 0xffffffff080a7836 */ /* 0x000fe40000000000 */
[----:B------:R-:W-:-:S03]  /*0f80*/  VIADD R11, R12, 0xffffffff ;  /* 0xffffffff0c0b7836 */ /* 0x000fc60000000000 */
[----:B------:R-:W-:-:S04]  /*0f90*/  ISETP.GT.U32.AND P0, PT, R10, 0xfd, PT ;  /* 0x000000fd0a00780c */ /* 0x000fc80003f04070 */
[----:B------:R-:W-:-:S13]  /*0fa0*/  ISETP.GT.U32.OR P0, PT, R11, 0xfd, P0 ;  /* 0x000000fd0b00780c */ /* 0x000fda0000704470 */
[----:B------:R-:W-:Y:S01]  /*0fb0*/  @!P0 MOV R9, RZ ;  /* 0x000000ff00098202 */ /* 0x000fe20000000f00 */
[----:B------:R-:W-:Y:S06]  /*0fc0*/  @!P0 BRA `(.L_x_12) ;  /* 0x00000000005c8947 */ /* 0x000fec0003800000 */
[----:B------:R-:W-:Y:S02]  /*0fd0*/  FSETP.GTU.FTZ.AND P0, PT, |R4|, +INF , PT ;  /* 0x7f8000000400780b */ /* 0x000fe40003f1c200 */
[----:B------:R-:W-:-:S04]  /*0fe0*/  FSETP.GTU.FTZ.AND P1, PT, |R0|, +INF , PT ;  /* 0x7f8000000000780b */ /* 0x000fc80003f3c200 */
[----:B------:R-:W-:-:S13]  /*0ff0*/  PLOP3.LUT P0, PT, P0, P1, PT, 0xf8, 0x8f ;  /* 0x00000000008f781c */ /* 0x000fda0000703f70 */
[----:B------:R-:W-:Y:S05]  /*1000*/  @P0 BRA `(.L_x_13) ;  /* 0x00000004004c0947 */ /* 0x000fea0003800000 */
[----:B------:R-:W-:-:S13]  /*1010*/  LOP3.LUT P0, RZ, R7, 0x7fffffff, R4, 0xc8, !PT ;  /* 0x7fffffff07ff7812 */ /* 0x000fda000780c804 */
[----:B------:R-:W-:Y:S05]  /*1020*/  @!P0 BRA `(.L_x_14) ;  /* 0x00000004003c8947 */ /* 0x000fea0003800000 */
[----:B------:R-:W-:Y:S02]  /*1030*/  FSETP.NEU.FTZ.AND P1, PT, |R4|, +INF , PT ;  /* 0x7f8000000400780b */ /* 0x000fe40003f3d200 */
[----:B------:R-:W-:Y:S02]  /*1040*/  FSETP.NEU.FTZ.AND P0, PT, |R0|, +INF , PT ;  /* 0x7f8000000000780b */ /* 0x000fe40003f1d200 */
[----:B------:R-:W-:-:S11]  /*1050*/  FSETP.NEU.FTZ.AND P2, PT, |R4|, +INF , PT ;  /* 0x7f8000000400780b */ /* 0x000fd60003f5d200 */
[----:B------:R-:W-:Y:S05]  /*1060*/  @!P0 BRA !P1, `(.L_x_14) ;  /* 0x00000004002c8947 */ /* 0x000fea0004800000 */
[----:B------:R-:W-:-:S04]  /*1070*/  LOP3.LUT P1, RZ, R4, 0x7fffffff, RZ, 0xc0, !PT ;  /* 0x7fffffff04ff7812 */ /* 0x000fc8000782c0ff */
[----:B------:R-:W-:-:S13]  /*1080*/  PLOP3.LUT P0, PT, P0, P1, PT, 0x2f, 0xf2 ;  /* 0x0000000000f2781c */ /* 0x000fda0000702577 */
[----:B------:R-:W-:Y:S05]  /*1090*/  @P0 BRA `(.L_x_15) ;  /* 0x0000000400180947 */ /* 0x000fea0003800000 */
[----:B------:R-:W-:-:S04]  /*10a0*/  LOP3.LUT P0, RZ, R7, 0x7fffffff, RZ, 0xc0, !PT ;  /* 0x7fffffff07ff7812 */ /* 0x000fc8000780c0ff */
[----:B------:R-:W-:-:S13]  /*10b0*/  PLOP3.LUT P0, PT, P2, P0, PT, 0x2f, 0xf2 ;  /* 0x0000000000f2781c */ /* 0x000fda0001700577 */
[----:B------:R-:W-:Y:S05]  /*10c0*/  @P0 BRA `(.L_x_16) ;  /* 0x0000000400000947 */ /* 0x000fea0003800000 */
[----:B------:R-:W-:Y:S02]  /*10d0*/  ISETP.GE.AND P0, PT, R11, RZ, PT ;  /* 0x000000ff0b00720c */ /* 0x000fe40003f06270 */
[----:B------:R-:W-:-:S11]  /*10e0*/  ISETP.GE.AND P1, PT, R10, RZ, PT ;  /* 0x000000ff0a00720c */ /* 0x000fd60003f26270 */
[----:B------:R-:W-:Y:S02]  /*10f0*/  @P0 IMAD.MOV.U32 R9, RZ, RZ, RZ ;  /* 0x000000ffff090224 */ /* 0x000fe400078e00ff */
[----:B------:R-:W-:Y:S01]  /*1100*/  @!P0 FFMA R4, R4, 1.84467440737095516160e+19, RZ ;  /* 0x5f80000004048823 */ /* 0x000fe200000000ff */
[----:B------:R-:W-:Y:S02]  /*1110*/  @!P0 IMAD.MOV.U32 R9, RZ, RZ, -0x40 ;  /* 0xffffffc0ff098424 */ /* 0x000fe400078e00ff */
[----:B------:R-:W-:Y:S02]  /*1120*/  @!P1 FFMA R7, R0, 1.84467440737095516160e+19, RZ ;  /* 0x5f80000000079823 */ /* 0x000fe400000000ff */
[----:B------:R-:W-:-:S07]  /*1130*/  @!P1 VIADD R9, R9, 0x40 ;  /* 0x0000004009099836 */ /* 0x000fce0000000000 */
.L_x_12:
[----:B------:R-:W-:Y:S01]  /*1140*/  LEA R0, R8, 0xc0800000, 0x17 ;  /* 0xc080000008007811 */ /* 0x000fe200078eb8ff */
[----:B------:R-:W-:Y:S04]  /*1150*/  BSSY.RECONVERGENT B2, `(.L_x_17) ;  /* 0x0000036000027945 */ /* 0x000fe80003800200 */
[----:B------:R-:W-:Y:S02]  /*1160*/  IMAD.IADD R10, R7, 0x1, -R0 ;  /* 0x00000001070a7824 */ /* 0x000fe400078e0a00 */
[----:B------:R-:W-:Y:S02]  /*1170*/  VIADD R7, R12, 0xffffff81 ;  /* 0xffffff810c077836 */ /* 0x000fe40000000000 */
[----:B------:R-:W0:Y:S01]  /*1180*/  MUFU.RCP R11, R10 ;  /* 0x0000000a000b7308 */ /* 0x000e220000001000 */
[----:B------:R-:W-:Y:S01]  /*1190*/  FADD.FTZ R13, -R10, -RZ ;  /* 0x800000ff0a0d7221 */ /* 0x000fe20000010100 */
[C---:B------:R-:W-:Y:S01]  /*11a0*/  IMAD R0, R7.reuse, -0x800000, R4 ;  /* 0xff80000007007824 */ /* 0x040fe200078e0204 */
[----:B------:R-:W-:-:S05]  /*11b0*/  IADD3 R8, PT, PT, R7, 0x7f, -R8 ;  /* 0x0000007f07087810 */ /* 0x000fca0007ffe808 */
[----:B------:R-:W-:Y:S02]  /*11c0*/  IMAD.IADD R9, R8, 0x1, R9 ;  /* 0x0000000108097824 */ /* 0x000fe400078e0209 */
[----:B0-----:R-:W-:-:S04]  /*11d0*/  FFMA R12, R11, R13, 1 ;  /* 0x3f8000000b0c7423 */ /* 0x001fc8000000000d */
[----:B------:R-:W-:-:S04]  /*11e0*/  FFMA R15, R11, R12, R11 ;  /* 0x0000000c0b0f7223 */ /* 0x000fc8000000000b */
[----:B------:R-:W-:-:S04]  /*11f0*/  FFMA R4, R0, R15, RZ ;  /* 0x0000000f00047223 */ /* 0x000fc800000000ff */
[----:B------:R-:W-:-:S04]  /*1200*/  FFMA R11, R13, R4, R0 ;  /* 0x000000040d0b7223 */ /* 0x000fc80000000000 */
[----:B------:R-:W-:-:S04]  /*1210*/  FFMA R12, R15, R11, R4 ;  /* 0x0000000b0f0c7223 */ /* 0x000fc80000000004 */
[----:B------:R-:W-:-:S04]  /*1220*/  FFMA R13, R13, R12, R0 ;  /* 0x0000000c0d0d7223 */ /* 0x000fc80000000000 */
[----:B------:R-:W-:-:S05]  /*1230*/  FFMA R0, R15, R13, R12 ;  /* 0x0000000d0f007223 */ /* 0x000fca000000000c */
[----:B------:R-:W-:-:S04]  /*1240*/  SHF.R.U32.HI R4, RZ, 0x17, R0 ;  /* 0x00000017ff047819 */ /* 0x000fc80000011600 */
[----:B------:R-:W-:-:S05]  /*1250*/  LOP3.LUT R4, R4, 0xff, RZ, 0xc0, !PT ;  /* 0x000000ff04047812 */ /* 0x000fca00078ec0ff */
[----:B------:R-:W-:-:S04]  /*1260*/  IMAD.IADD R10, R4, 0x1, R9 ;  /* 0x00000001040a7824 */ /* 0x000fc800078e0209 */
[----:B------:R-:W-:-:S05]  /*1270*/  VIADD R4, R10, 0xffffffff ;  /* 0xffffffff0a047836 */ /* 0x000fca0000000000 */
[----:B------:R-:W-:-:S13]  /*1280*/  ISETP.GE.U32.AND P0, PT, R4, 0xfe, PT ;  /* 0x000000fe0400780c */ /* 0x000fda0003f06070 */
[----:B------:R-:W-:Y:S05]  /*1290*/  @!P0 BRA `(.L_x_18) ;  /* 0x0000000000808947 */ /* 0x000fea0003800000 */
[----:B------:R-:W-:-:S13]  /*12a0*/  ISETP.GT.AND P0, PT, R10, 0xfe, PT ;  /* 0x000000fe0a00780c */ /* 0x000fda0003f04270 */
[----:B------:R-:W-:Y:S05]  /*12b0*/  @P0 BRA `(.L_x_19) ;  /* 0x00000000006c0947 */ /* 0x000fea0003800000 */
[----:B------:R-:W-:-:S13]  /*12c0*/  ISETP.GE.AND P0, PT, R10, 0x1, PT ;  /* 0x000000010a00780c */ /* 0x000fda0003f06270 */
[----:B------:R-:W-:Y:S05]  /*12d0*/  @P0 BRA `(.L_x_20) ;  /* 0x0000000000740947 */ /* 0x000fea0003800000 */
[----:B------:R-:W-:Y:S02]  /*12e0*/  ISETP.GE.AND P0, PT, R10, -0x18, PT ;  /* 0xffffffe80a00780c */ /* 0x000fe40003f06270 */
[----:B------:R-:W-:-:S11]  /*12f0*/  LOP3.LUT R0, R0, 0x80000000, RZ, 0xc0, !PT ;  /* 0x8000000000007812 */ /* 0x000fd600078ec0ff */
[----:B------:R-:W-:Y:S05]  /*1300*/  @!P0 BRA `(.L_x_20) ;  /* 0x0000000000688947 */ /* 0x000fea0003800000 */
[CCC-:B------:R-:W-:Y:S01]  /*1310*/  FFMA.RZ R4, R15.reuse, R13.reuse, R12.reuse ;  /* 0x0000000d0f047223 */ /* 0x1c0fe2000000c00c */
[C---:B------:R-:W-:Y:S02]  /*1320*/  VIADD R9, R10.reuse, 0x20 ;  /* 0x000000200a097836 */ /* 0x040fe40000000000 */
[CCC-:B------:R-:W-:Y:S01]  /*1330*/  FFMA.RM R7, R15.reuse, R13.reuse, R12.reuse ;  /* 0x0000000d0f077223 */ /* 0x1c0fe2000000400c */
[----:B------:R-:W-:Y:S02]  /*1340*/  ISETP.NE.AND P2, PT, R10, RZ, PT ;  /* 0x000000ff0a00720c */ /* 0x000fe40003f45270 */
[----:B------:R-:W-:Y:S01]  /*1350*/  LOP3.LUT R8, R4, 0x7fffff, RZ, 0xc0, !PT ;  /* 0x007fffff04087812 */ /* 0x000fe200078ec0ff */
[----:B------:R-:W-:Y:S01]  /*1360*/  FFMA.RP R4, R15, R13, R12 ;  /* 0x0000000d0f047223 */ /* 0x000fe2000000800c */
[----:B------:R-:W-:Y:S01]  /*1370*/  ISETP.NE.AND P1, PT, R10, RZ, PT ;  /* 0x000000ff0a00720c */ /* 0x000fe20003f25270 */
[----:B------:R-:W-:Y:S01]  /*1380*/  IMAD.MOV R10, RZ, RZ, -R10 ;  /* 0x000000ffff0a7224 */ /* 0x000fe200078e0a0a */
[----:B------:R-:W-:-:S02]  /*1390*/  LOP3.LUT R8, R8, 0x800000, RZ, 0xfc, !PT ;  /* 0x0080000008087812 */ /* 0x000fc400078efcff */
[----:B------:R-:W-:Y:S02]  /*13a0*/  FSETP.NEU.FTZ.AND P0, PT, R4, R7, PT ;  /* 0x000000070400720b */ /* 0x000fe40003f1d000 */
[----:B------:R-:W-:Y:S02]  /*13b0*/  SHF.L.U32 R9, R8, R9, RZ ;  /* 0x0000000908097219 */ /* 0x000fe400000006ff */
[----:B------:R-:W-:Y:S02]  /*13c0*/  SEL R7, R10, RZ, P2 ;  /* 0x000000ff0a077207 */ /* 0x000fe40001000000 */
[----:B------:R-:W-:Y:S02]  /*13d0*/  ISETP.NE.AND P1, PT, R9, RZ, P1 ;  /* 0x000000ff0900720c */ /* 0x000fe40000f25270 */
[----:B------:R-:W-:Y:S02]  /*13e0*/  SHF.R.U32.HI R7, RZ, R7, R8 ;  /* 0x00000007ff077219 */ /* 0x000fe40000011608 */
[----:B------:R-:W-:-:S02]  /*13f0*/  PLOP3.LUT P0, PT, P0, P1, PT, 0xf8, 0x8f ;  /* 0x00000000008f781c */ /* 0x000fc40000703f70 */
[----:B------:R-:W-:Y:S02]  /*1400*/  SHF.R.U32.HI R9, RZ, 0x1, R7 ;  /* 0x00000001ff097819 */ /* 0x000fe40000011607 */
[----:B------:R-:W-:-:S04]  /*1410*/  SEL R4, RZ, 0x1, !P0 ;  /* 0x00000001ff047807 */ /* 0x000fc80004000000 */
[----:B------:R-:W-:-:S04]  /*1420*/  LOP3.LUT R4, R4, 0x1, R9, 0xf8, !PT ;  /* 0x0000000104047812 */ /* 0x000fc800078ef809 */
[----:B------:R-:W-:-:S05]  /*1430*/  LOP3.LUT R4, R4, R7, RZ, 0xc0, !PT ;  /* 0x0000000704047212 */ /* 0x000fca00078ec0ff */
[----:B------:R-:W-:-:S05]  /*1440*/  IMAD.IADD R9, R9, 0x1, R4 ;  /* 0x0000000109097824 */ /* 0x000fca00078e0204 */
[----:B------:R-:W-:Y:S01]  /*1450*/  LOP3.LUT R0, R9, R0, RZ, 0xfc, !PT ;  /* 0x0000000009007212 */ /* 0x000fe200078efcff */
[----:B------:R-:W-:Y:S06]  /*1460*/  BRA `(.L_x_20) ;  /* 0x0000000000107947 */ /* 0x000fec0003800000 */
.L_x_19:
[----:B------:R-:W-:-:S04]  /*1470*/  LOP3.LUT R0, R0, 0x80000000, RZ, 0xc0, !PT ;  /* 0x8000000000007812 */ /* 0x000fc800078ec0ff */
[----:B------:R-:W-:Y:S01]  /*1480*/  LOP3.LUT R0, R0, 0x7f800000, RZ, 0xfc, !PT ;  /* 0x7f80000000007812 */ /* 0x000fe200078efcff */
[----:B------:R-:W-:Y:S06]  /*1490*/  BRA `(.L_x_20) ;  /* 0x0000000000047947 */ /* 0x000fec0003800000 */
.L_x_18:
[----:B------:R-:W-:-:S07]  /*14a0*/  IMAD R0, R9, 0x800000, R0 ;  /* 0x0080000009007824 */ /* 0x000fce00078e0200 */
.L_x_20:
[----:B------:R-:W-:Y:S05]  /*14b0*/  BSYNC.RECONVERGENT B2 ;  /* 0x0000000000027941 */ /* 0x000fea0003800200 */
.L_x_17:
[----:B------:R-:W-:Y:S05]  /*14c0*/  BRA `(.L_x_21) ;  /* 0x0000000000207947 */ /* 0x000fea0003800000 */
.L_x_16:
[----:B------:R-:W-:-:S04]  /*14d0*/  LOP3.LUT R0, R7, 0x80000000, R4, 0x48, !PT ;  /* 0x8000000007007812 */ /* 0x000fc800078e4804 */
[----:B------:R-:W-:Y:S01]  /*14e0*/  LOP3.LUT R0, R0, 0x7f800000, RZ, 0xfc, !PT ;  /* 0x7f80000000007812 */ /* 0x000fe200078efcff */
[----:B------:R-:W-:Y:S06]  /*14f0*/  BRA `(.L_x_21) ;  /* 0x0000000000147947 */ /* 0x000fec0003800000 */
.L_x_15:
[----:B------:R-:W-:Y:S01]  /*1500*/  LOP3.LUT R0, R7, 0x80000000, R4, 0x48, !PT ;  /* 0x8000000007007812 */ /* 0x000fe200078e4804 */
[----:B------:R-:W-:Y:S06]  /*1510*/  BRA `(.L_x_21) ;  /* 0x00000000000c7947 */ /* 0x000fec0003800000 */
.L_x_14:
[----:B------:R-:W0:Y:S01]  /*1520*/  MUFU.RSQ R0, -QNAN ;  /* 0xffc0000000007908 */ /* 0x000e220000001400 */
[----:B------:R-:W-:Y:S05]  /*1530*/  BRA `(.L_x_21) ;  /* 0x0000000000047947 */ /* 0x000fea0003800000 */
.L_x_13:
[----:B------:R-:W-:-:S07]  /*1540*/  FADD.FTZ R0, R4, R0 ;  /* 0x0000000004007221 */ /* 0x000fce0000010000 */
.L_x_21:
[----:B------:R-:W-:Y:S05]  /*1550*/  BSYNC.RECONVERGENT B1 ;  /* 0x0000000000017941 */ /* 0x000fea0003800200 */
.L_x_11:
[----:B------:R-:W-:-:S04]  /*1560*/  IMAD.MOV.U32 R7, RZ, RZ, 0x0 ;  /* 0x00000000ff077424 */ /* 0x000fc800078e00ff */
[----:B0-----:R-:W-:Y:S05]  /*1570*/  RET.REL.NODEC R6 `(_Z8kernel3DPKfPfS0_ii) ;  /* 0xffffffe806a07950 */ /* 0x001fea0003c3ffff */
.L_x_22:
[----:B------:R-:W-:-:S00]  /*1580*/  BRA `(.L_x_22) ;  /* 0xfffffffc00fc7947 */ /* 0x000fc0000383ffff */
[----:B------:R-:W-:-:S00]  /*1590*/  NOP ;  /* 0x0000000000007918 */ /* 0x000fc00000000000 */
        /* <DEDUP_REMOVED lines=14> */
.L_x_23:


//--------------------- .nv.shared.reserved.0     --------------------------
	.section	.nv.shared.reserved.0,"aw",@nobits
	.weak		__nv_reservedSMEM_offset_0_alias
	.size		__nv_reservedSMEM_offset_0_alias, 0, 64
	.other		__nv_reservedSMEM_offset_0_alias,@"STO_CUDA_RESERVED_SHARED STV_DEFAULT"
__nv_reservedSMEM_offset_0_alias:
	.zero		0
	.zero		64


//--------------------- .nv.constant0._Z8kernel3DPKfPfS0_ii --------------------------
	.section	.nv.constant0._Z8kernel3DPKfPfS0_ii,"a",@progbits
	.sectionflags	@""
	.align	4
.nv.constant0._Z8kernel3DPKfPfS0_ii:
	.zero		928


//--------------------- SYMBOLS --------------------------

	.type		.nv.reservedSmem.offset0,@object
	.size		.nv.reservedSmem.offset0,0x4
